	.headerflags	@"EF_CUDA_TEXMODE_UNIFIED EF_CUDA_64BIT_ADDRESS EF_CUDA_ACCELERATORS EF_CUDA_SM90 EF_CUDA_VIRTUAL_SM(EF_CUDA_SM90)"
	.elftype	@"ET_EXEC"


//--------------------- .nv.info                  --------------------------
	.section	.nv.info,"",@"SHT_CUDA_INFO"
	.align	4


	//----- nvinfo : EIATTR_REGCOUNT
	.align		4
        /*0000*/ 	.byte	0x04, 0x2f
        /*0002*/ 	.short	(.L_1 - .L_0)
	.align		4
.L_0:
        /*0004*/ 	.word	index@(triton_poi_fused_5)
        /*0008*/ 	.word	0x00000020


	//----- nvinfo : EIATTR_MIN_STACK_SIZE
	.align		4
.L_1:
        /*000c*/ 	.byte	0x04, 0x12
        /*000e*/ 	.short	(.L_3 - .L_2)
	.align		4
.L_2:
        /*0010*/ 	.word	index@(triton_poi_fused_5)
        /*0014*/ 	.word	0x00000000


	//----- nvinfo : EIATTR_FRAME_SIZE
	.align		4
.L_3:
        /*0018*/ 	.byte	0x04, 0x11
        /*001a*/ 	.short	(.L_5 - .L_4)
	.align		4
.L_4:
        /*001c*/ 	.word	index@(triton_poi_fused_5)
        /*0020*/ 	.word	0x00000000


	//----- nvinfo : EIATTR_MIN_STACK_SIZE
	.align		4
.L_5:
        /*0024*/ 	.byte	0x04, 0x12
        /*0026*/ 	.short	(.L_7 - .L_6)
	.align		4
.L_6:
        /*0028*/ 	.word	index@(triton_poi_fused_5)
        /*002c*/ 	.word	0x00000000
.L_7:


//--------------------- .nv.info.triton_poi_fused_5 --------------------------
	.section	.nv.info.triton_poi_fused_5,"",@"SHT_CUDA_INFO"
	.sectionflags	@""
	.align	4


	//----- nvinfo : EIATTR_CUDA_API_VERSION
	.align		4
        /*0000*/ 	.byte	0x04, 0x37
        /*0002*/ 	.short	(.L_9 - .L_8)
.L_8:
        /*0004*/ 	.word	0x0000007c


	//----- nvinfo : EIATTR_KPARAM_INFO
	.align		4
.L_9:
        /*0008*/ 	.byte	0x04, 0x17
        /*000a*/ 	.short	(.L_11 - .L_10)
.L_10:
        /*000c*/ 	.word	0x00000000
        /*0010*/ 	.short	0x0003
        /*0012*/ 	.short	0x0014
        /*0014*/ 	.byte	0x00, 0xf0, 0x11, 0x00


	//----- nvinfo : EIATTR_KPARAM_INFO
	.align		4
.L_11:
        /*0018*/ 	.byte	0x04, 0x17
        /*001a*/ 	.short	(.L_13 - .L_12)
.L_12:
        /*001c*/ 	.word	0x00000000
        /*0020*/ 	.short	0x0002
        /*0022*/ 	.short	0x0010
        /*0024*/ 	.byte	0x00, 0xf0, 0x11, 0x00


	//----- nvinfo : EIATTR_KPARAM_INFO
	.align		4
.L_13:
        /*0028*/ 	.byte	0x04, 0x17
        /*002a*/ 	.short	(.L_15 - .L_14)
.L_14:
        /*002c*/ 	.word	0x00000000
        /*0030*/ 	.short	0x0001
        /*0032*/ 	.short	0x0008
        /*0034*/ 	.byte	0x00, 0xf4, 0x21, 0x00


	//----- nvinfo : EIATTR_KPARAM_INFO
	.align		4
.L_15:
        /*0038*/ 	.byte	0x04, 0x17
        /*003a*/ 	.short	(.L_17 - .L_16)
.L_16:
        /*003c*/ 	.word	0x00000000
        /*0040*/ 	.short	0x0000
        /*0042*/ 	.short	0x0000
        /*0044*/ 	.byte	0x00, 0xf4, 0x21, 0x00


	//----- nvinfo : EIATTR_SPARSE_MMA_MASK
	.align		4
.L_17:
        /*0048*/ 	.byte	0x03, 0x50
        /*004a*/ 	.short	0x0000


	//----- nvinfo : EIATTR_MAXREG_COUNT
	.align		4
        /*004c*/ 	.byte	0x03, 0x1b
        /*004e*/ 	.short	0x00ff


	//----- nvinfo : EIATTR_EXIT_INSTR_OFFSETS
	.align		4
        /*0050*/ 	.byte	0x04, 0x1c
        /*0052*/ 	.short	(.L_19 - .L_18)


	//   ....[0]....
.L_18:
        /*0054*/ 	.word	0x000005b0


	//   ....[1]....
        /*0058*/ 	.word	0x00000600


	//----- nvinfo : EIATTR_REQNTID
	.align		4
.L_19:
        /*005c*/ 	.byte	0x04, 0x10
        /*005e*/ 	.short	(.L_21 - .L_20)
.L_20:
        /*0060*/ 	.word	0x00000080
        /*0064*/ 	.word	0x00000001
        /*0068*/ 	.word	0x00000001


	//----- nvinfo : EIATTR_CBANK_PARAM_SIZE
	.align		4
.L_21:
        /*006c*/ 	.byte	0x03, 0x19
        /*006e*/ 	.short	0x0018


	//----- nvinfo : EIATTR_PARAM_CBANK
	.align		4
        /*0070*/ 	.byte	0x04, 0x0a
        /*0072*/ 	.short	(.L_23 - .L_22)
	.align		4
.L_22:
        /*0074*/ 	.word	index@(.nv.constant0.triton_poi_fused_5)
        /*0078*/ 	.short	0x0210
        /*007a*/ 	.short	0x0018


	//----- nvinfo : EIATTR_SW_WAR
	.align		4
.L_23:
        /*007c*/ 	.byte	0x04, 0x36
        /*007e*/ 	.short	(.L_25 - .L_24)
.L_24:
        /*0080*/ 	.word	0x00000008
.L_25:


//--------------------- .nv.callgraph             --------------------------
	.section	.nv.callgraph,"",@"SHT_CUDA_CALLGRAPH"
	.align	4
	.sectionentsize	8
	.align		4
        /*0000*/ 	.word	0x00000000
	.align		4
        /*0004*/ 	.word	0xffffffff
	.align		4
        /*0008*/ 	.word	0x00000000
	.align		4
        /*000c*/ 	.word	0xfffffffe
	.align		4
        /*0010*/ 	.word	0x00000000
	.align		4
        /*0014*/ 	.word	0xfffffffd
	.align		4
        /*0018*/ 	.word	0x00000000
	.align		4
        /*001c*/ 	.word	0xfffffffc


//--------------------- .text.triton_poi_fused_5  --------------------------
	.section	.text.triton_poi_fused_5,"ax",@progbits
	.sectionflags	@"SHF_BARRIERS=1"
	.align	128
        .global         triton_poi_fused_5
        .type           triton_poi_fused_5,@function
        .size           triton_poi_fused_5,(.L_x_1 - triton_poi_fused_5)
        .other          triton_poi_fused_5,@"STO_CUDA_ENTRY STV_DEFAULT"
triton_poi_fused_5:
.text.triton_poi_fused_5:
[----:B------:R-:W0:Y:S01]  /*0000*/  LDC R1, c[0x0][0x28] ;  /* 0x00000a00ff017b82 */ /* 0x000e220000000800 */
[----:B------:R-:W1:Y:S07]  /*0010*/  S2R R21, SR_TID.X ;  /* 0x0000000000157919 */ /* 0x000e6e0000002100 */
[----:B------:R-:W2:Y:S01]  /*0020*/  LDC.64 R18, c[0x0][0x210] ;  /* 0x00008400ff127b82 */ /* 0x000ea20000000a00 */
[----:B------:R-:W3:Y:S01]  /*0030*/  S2R R0, SR_CTAID.X ;  /* 0x0000000000007919 */ /* 0x000ee20000002500 */
[----:B------:R-:W4:Y:S01]  /*0040*/  S2R R16, SR_CTAID.Y ;  /* 0x0000000000107919 */ /* 0x000f220000002600 */
[----:B------:R-:W-:Y:S01]  /*0050*/  HFMA2.MMA R28, -RZ, RZ, 0, 0 ;  /* 0x00000000ff1c7435 */ /* 0x000fe200000001ff */
[----:B------:R-:W-:Y:S01]  /*0060*/  ULDC.64 UR6, c[0x0][0x208] ;  /* 0x0000820000067ab9 */ /* 0x000fe20000000a00 */
[----:B-1----:R-:W-:Y:S01]  /*0070*/  SHF.R.U32.HI R17, RZ, 0x4, R21 ;  /* 0x00000004ff117819 */ /* 0x002fe20000011615 */
[----:B---3--:R-:W-:-:S03]  /*0080*/  IMAD.SHL.U32 R0, R0, 0x10, RZ ;  /* 0x0000001000007824 */ /* 0x008fc600078e00ff */
[----:B------:R-:W-:Y:S01]  /*0090*/  SGXT.U32 R17, R17, 0x3 ;  /* 0x000000031111781a */ /* 0x000fe20000000000 */
[----:B----4-:R-:W-:Y:S01]  /*00a0*/  IMAD.SHL.U32 R16, R16, 0x40, RZ ;  /* 0x0000004010107824 */ /* 0x010fe200078e00ff */
[----:B------:R-:W-:-:S04]  /*00b0*/  LOP3.LUT R10, R0, 0xf, R21, 0xf8, !PT ;  /* 0x0000000f000a7812 */ /* 0x000fc800078ef815 */
[----:B------:R-:W-:Y:S02]  /*00c0*/  LOP3.LUT R2, R16, R17, RZ, 0xfc, !PT ;  /* 0x0000001110027212 */ /* 0x000fe400078efcff */
[----:B------:R-:W-:Y:S02]  /*00d0*/  LOP3.LUT R3, R16, 0x8, R17, 0xfe, !PT ;  /* 0x0000000810037812 */ /* 0x000fe400078efe11 */
[----:B------:R-:W-:Y:S01]  /*00e0*/  LOP3.LUT R4, R16, 0x10, R17, 0xfe, !PT ;  /* 0x0000001010047812 */ /* 0x000fe200078efe11 */
[--C-:B------:R-:W-:Y:S01]  /*00f0*/  IMAD R11, R2, 0x9, R10.reuse ;  /* 0x00000009020b7824 */ /* 0x100fe200078e020a */
        /* <DEDUP_REMOVED lines=10> */
[----:B------:R-:W-:Y:S01]  /*01a0*/  ISETP.GE.AND P0, PT, R10, 0x9, PT ;  /* 0x000000090a00780c */ /* 0x000fe20003f06270 */
[----:B------:R-:W-:-:S02]  /*01b0*/  IMAD R29, R8, 0x9, R10 ;  /* 0x00000009081d7824 */ /* 0x000fc400078e020a */
[----:B------:R-:W-:Y:S02]  /*01c0*/  IMAD R20, R9, 0x9, R10 ;  /* 0x0000000909147824 */ /* 0x000fe400078e020a */
[----:B--2---:R-:W-:-:S04]  /*01d0*/  IMAD.WIDE R2, R11, 0x4, R18 ;  /* 0x000000040b027825 */ /* 0x004fc800078e0212 */
[----:B------:R-:W-:-:S04]  /*01e0*/  IMAD.WIDE R4, R13, 0x4, R18 ;  /* 0x000000040d047825 */ /* 0x000fc800078e0212 */
[----:B------:R-:W-:-:S04]  /*01f0*/  IMAD.WIDE R6, R15, 0x4, R18 ;  /* 0x000000040f067825 */ /* 0x000fc800078e0212 */
[----:B------:R-:W-:Y:S01]  /*0200*/  IMAD.WIDE R8, R23, 0x4, R18 ;  /* 0x0000000417087825 */ /* 0x000fe200078e0212 */
[----:B------:R-:W-:-:S03]  /*0210*/  CS2R R22, SRZ ;  /* 0x0000000000167805 */ /* 0x000fc6000001ff00 */
[--C-:B------:R-:W-:Y:S01]  /*0220*/  IMAD.WIDE R10, R25, 0x4, R18.reuse ;  /* 0x00000004190a7825 */ /* 0x100fe200078e0212 */
[----:B------:R-:W-:Y:S02]  /*0230*/  CS2R R24, SRZ ;  /* 0x0000000000187805 */ /* 0x000fe4000001ff00 */
[----:B------:R1:W2:Y:S01]  /*0240*/  @!P0 LDG.E.EL R23, desc[UR6][R2.64] ;  /* 0x0000000602178981 */ /* 0x0002a2000c2e1900 */
[--C-:B------:R-:W-:Y:S01]  /*0250*/  IMAD.WIDE R12, R27, 0x4, R18.reuse ;  /* 0x000000041b0c7825 */ /* 0x100fe200078e0212 */
[----:B------:R-:W-:Y:S02]  /*0260*/  CS2R R26, SRZ ;  /* 0x00000000001a7805 */ /* 0x000fe4000001ff00 */
[----:B------:R-:W3:Y:S01]  /*0270*/  @!P0 LDG.E.EL R24, desc[UR6][R4.64] ;  /* 0x0000000604188981 */ /* 0x000ee2000c2e1900 */
[----:B------:R-:W-:-:S03]  /*0280*/  IMAD.WIDE R14, R29, 0x4, R18 ;  /* 0x000000041d0e7825 */ /* 0x000fc600078e0212 */
[----:B------:R4:W5:Y:S01]  /*0290*/  @!P0 LDG.E.EL R22, desc[UR6][R8.64] ;  /* 0x0000000608168981 */ /* 0x000962000c2e1900 */
[----:B------:R-:W-:-:S03]  /*02a0*/  IMAD.WIDE R18, R20, 0x4, R18 ;  /* 0x0000000414127825 */ /* 0x000fc600078e0212 */
[----:B------:R1:W5:Y:S01]  /*02b0*/  @!P0 LDG.E.EL R25, desc[UR6][R10.64] ;  /* 0x000000060a198981 */ /* 0x000362000c2e1900 */
[----:B------:R-:W-:-:S03]  /*02c0*/  IMAD.MOV.U32 R20, RZ, RZ, RZ ;  /* 0x000000ffff147224 */ /* 0x000fc600078e00ff */
[----:B------:R-:W5:Y:S04]  /*02d0*/  @!P0 LDG.E.EL R28, desc[UR6][R12.64] ;  /* 0x000000060c1c8981 */ /* 0x000f68000c2e1900 */
[----:B------:R-:W5:Y:S04]  /*02e0*/  @!P0 LDG.E.EL R20, desc[UR6][R6.64] ;  /* 0x0000000606148981 */ /* 0x000f68000c2e1900 */
[----:B------:R-:W5:Y:S04]  /*02f0*/  @!P0 LDG.E.EL R27, desc[UR6][R14.64] ;  /* 0x000000060e1b8981 */ /* 0x000f68000c2e1900 */
[----:B------:R-:W5:Y:S01]  /*0300*/  @!P0 LDG.E.EL R26, desc[UR6][R18.64] ;  /* 0x00000006121a8981 */ /* 0x000f62000c2e1900 */
[----:B------:R-:W4:Y:S01]  /*0310*/  S2UR UR5, SR_CgaCtaId ;  /* 0x00000000000579c3 */ /* 0x000f220000008800 */
[----:B-1----:R-:W-:Y:S01]  /*0320*/  IMAD.SHL.U32 R2, R21, 0x40, RZ ;  /* 0x0000004015027824 */ /* 0x002fe200078e00ff */
[----:B------:R-:W-:-:S04]  /*0330*/  UMOV UR4, 0x400 ;  /* 0x0000040000047882 */ /* 0x000fc80000000000 */
[----:B------:R-:W-:-:S04]  /*0340*/  LOP3.LUT R2, R2, 0x3c0, RZ, 0xc0, !PT ;  /* 0x000003c002027812 */ /* 0x000fc800078ec0ff */
[----:B------:R-:W-:Y:S01]  /*0350*/  LOP3.LUT R3, R2, R17, RZ, 0xfc, !PT ;  /* 0x0000001102037212 */ /* 0x000fe200078efcff */
[----:B0---4-:R-:W-:-:S06]  /*0360*/  UPRMT UR4, UR5, 0x654, UR4 ;  /* 0x0000065405047896 */ /* 0x011fcc0008000004 */
[----:B------:R-:W-:-:S05]  /*0370*/  LEA.HI R2, R2, UR4, RZ, 0x1e ;  /* 0x0000000402027c11 */ /* 0x000fca000f8ff0ff */
[----:B------:R-:W-:Y:S01]  /*0380*/  IMAD R29, R3, 0x4, R2 ;  /* 0x00000004031d7824 */ /* 0x000fe200078e0202 */
[C---:B------:R-:W-:Y:S02]  /*0390*/  LOP3.LUT R2, R21.reuse, 0x70, RZ, 0xc0, !PT ;  /* 0x0000007015027812 */ /* 0x040fe400078ec0ff */
[----:B------:R-:W-:-:S03]  /*03a0*/  SHF.L.U32 R21, R21, 0x2, RZ ;  /* 0x0000000215157819 */ /* 0x000fc600000006ff */
[----:B------:R-:W-:Y:S01]  /*03b0*/  VIADD R3, R2, UR4 ;  /* 0x0000000402037c36 */ /* 0x000fe20008000000 */
[----:B------:R-:W-:-:S05]  /*03c0*/  LOP3.LUT R8, R21, 0x1fc, RZ, 0xc0, !PT ;  /* 0x000001fc15087812 */ /* 0x000fca00078ec0ff */
[----:B------:R-:W-:Y:S01]  /*03d0*/  IMAD R4, R8, 0x4, R3 ;  /* 0x0000000408047824 */ /* 0x000fe200078e0203 */
[----:B------:R-:W-:Y:S01]  /*03e0*/  LOP3.LUT R16, R16, 0x3c, R21, 0xf8, !PT ;  /* 0x0000003c10107812 */ /* 0x000fe200078ef815 */
[----:B------:R-:W0:Y:S04]  /*03f0*/  LDC.64 R2, c[0x0][0x218] ;  /* 0x00008600ff027b82 */ /* 0x000e280000000a00 */
[----:B------:R-:W-:-:S05]  /*0400*/  IMAD.HI R9, R16, 0x66666667, RZ ;  /* 0x6666666710097827 */ /* 0x000fca00078e02ff */
[----:B------:R-:W-:-:S04]  /*0410*/  SHF.R.U32.HI R10, RZ, 0x1f, R9 ;  /* 0x0000001fff0a7819 */ /* 0x000fc80000011609 */
[----:B------:R-:W-:Y:S02]  /*0420*/  LEA.HI.SX32 R11, R9, R10, 0x1b ;  /* 0x0000000a090b7211 */ /* 0x000fe400078fdaff */
[----:B------:R-:W-:Y:S02]  /*0430*/  LOP3.LUT R10, R8, 0x200, RZ, 0xfc, !PT ;  /* 0x00000200080a7812 */ /* 0x000fe400078efcff */
[----:B------:R-:W-:Y:S01]  /*0440*/  LOP3.LUT R9, R0, R17, RZ, 0xfc, !PT ;  /* 0x0000001100097212 */ /* 0x000fe200078efcff */
[C---:B------:R-:W-:Y:S01]  /*0450*/  IMAD R16, R11.reuse, -0x50, R16 ;  /* 0xffffffb00b107824 */ /* 0x040fe200078e0210 */
[----:B------:R-:W-:Y:S02]  /*0460*/  LOP3.LUT R0, R0, 0x8, R17, 0xfe, !PT ;  /* 0x0000000800007812 */ /* 0x000fe400078efe11 */
[----:B------:R-:W-:Y:S01]  /*0470*/  SHF.R.U32.HI R10, RZ, 0x2, R10 ;  /* 0x00000002ff0a7819 */ /* 0x000fe2000001160a */
[----:B------:R-:W-:Y:S01]  /*0480*/  IMAD R16, R11, 0x2d0, R16 ;  /* 0x000002d00b107824 */ /* 0x000fe200078e0210 */
[----:B------:R-:W-:-:S02]  /*0490*/  ISETP.GE.AND P1, PT, R9, 0x9, PT ;  /* 0x000000090900780c */ /* 0x000fc40003f26270 */
[----:B------:R-:W-:Y:S01]  /*04a0*/  ISETP.GE.AND P0, PT, R0, 0x9, PT ;  /* 0x000000090000780c */ /* 0x000fe20003f06270 */
[----:B------:R-:W-:Y:S01]  /*04b0*/  IMAD R11, R9, 0x50, R16 ;  /* 0x00000050090b7824 */ /* 0x000fe200078e0210 */
[----:B------:R-:W-:-:S04]  /*04c0*/  LOP3.LUT R10, R10, 0xf0, RZ, 0xc0, !PT ;  /* 0x000000f00a0a7812 */ /* 0x000fc800078ec0ff */
[----:B------:R-:W-:Y:S01]  /*04d0*/  IADD3 R9, R10, UR4, RZ ;  /* 0x000000040a097c10 */ /* 0x000fe2000fffe0ff */
[----:B0-----:R-:W-:-:S04]  /*04e0*/  IMAD.WIDE R10, R11, 0x4, R2 ;  /* 0x000000040b0a7825 */ /* 0x001fc800078e0202 */
[----:B------:R-:W-:Y:S01]  /*04f0*/  IMAD R9, R8, 0x4, R9 ;  /* 0x0000000408097824 */ /* 0x000fe200078e0209 */
[----:B--2---:R-:W-:Y:S04]  /*0500*/  STS [R29], R23 ;  /* 0x000000171d007388 */ /* 0x004fe80000000800 */
[----:B---3--:R-:W-:Y:S04]  /*0510*/  STS [R29+0x20], R24 ;  /* 0x000020181d007388 */ /* 0x008fe80000000800 */
[----:B-----5:R-:W-:Y:S04]  /*0520*/  STS [R29+0x60], R22 ;  /* 0x000060161d007388 */ /* 0x020fe80000000800 */
[----:B------:R-:W-:Y:S04]  /*0530*/  STS [R29+0x80], R25 ;  /* 0x000080191d007388 */ /* 0x000fe80000000800 */
[----:B------:R-:W-:Y:S04]  /*0540*/  STS [R29+0xa0], R28 ;  /* 0x0000a01c1d007388 */ /* 0x000fe80000000800 */
[----:B------:R-:W-:Y:S04]  /*0550*/  STS [R29+0x40], R20 ;  /* 0x000040141d007388 */ /* 0x000fe80000000800 */
[----:B------:R-:W-:Y:S04]  /*0560*/  STS [R29+0xc0], R27 ;  /* 0x0000c01b1d007388 */ /* 0x000fe80000000800 */
[----:B------:R-:W-:Y:S01]  /*0570*/  STS [R29+0xe0], R26 ;  /* 0x0000e01a1d007388 */ /* 0x000fe20000000800 */
[----:B------:R-:W-:Y:S06]  /*0580*/  BAR.SYNC.DEFER_BLOCKING 0x0 ;  /* 0x0000000000007b1d */ /* 0x000fec0000010000 */
[----:B------:R-:W0:Y:S04]  /*0590*/  LDS.128 R4, [R4] ;  /* 0x0000000004047984 */ /* 0x000e280000000c00 */
[----:B0-----:R0:W-:Y:S02]  /*05a0*/  @!P1 STG.E.128 desc[UR6][R10.64], R4 ;  /* 0x000000040a009986 */ /* 0x0011e4000c101d06 */
[----:B0-----:R-:W-:Y:S05]  /*05b0*/  @P0 EXIT ;  /* 0x000000000000094d */ /* 0x001fea0003800000 */
[----:B0-----:R-:W0:Y:S01]  /*05c0*/  LDS.128 R8, [R9+0x800] ;  /* 0x0008000009087984 */ /* 0x001e220000000c00 */
[----:B------:R-:W-:-:S04]  /*05d0*/  IMAD R5, R0, 0x50, R16 ;  /* 0x0000005000057824 */ /* 0x000fc800078e0210 */
[----:B------:R-:W-:-:S05]  /*05e0*/  IMAD.WIDE R2, R5, 0x4, R2 ;  /* 0x0000000405027825 */ /* 0x000fca00078e0202 */
[----:B0-----:R-:W-:Y:S01]  /*05f0*/  STG.E.128 desc[UR6][R2.64], R8 ;  /* 0x0000000802007986 */ /* 0x001fe2000c101d06 */
[----:B------:R-:W-:Y:S05]  /*0600*/  EXIT ;  /* 0x000000000000794d */ /* 0x000fea0003800000 */
.L_x_0:
[----:B------:R-:W-:-:S00]  /*0610*/  BRA `(.L_x_0) ;  /* 0xfffffffc00fc7947 */ /* 0x000fc0000383ffff */
[----:B------:R-:W-:-:S00]  /*0620*/  NOP ;  /* 0x0000000000007918 */ /* 0x000fc00000000000 */
        /* <DEDUP_REMOVED lines=13> */
.L_x_1:


//--------------------- .nv.shared.triton_poi_fused_5 --------------------------
	.section	.nv.shared.triton_poi_fused_5,"aw",@nobits
	.sectionflags	@""
	.align	16
	.zero		1024


//--------------------- .nv.constant0.triton_poi_fused_5 --------------------------
	.section	.nv.constant0.triton_poi_fused_5,"a",@progbits
	.sectionflags	@""
	.align	4
.nv.constant0.triton_poi_fused_5:
	.zero		552
